	.headerflags	@"EF_CUDA_TEXMODE_UNIFIED EF_CUDA_64BIT_ADDRESS EF_CUDA_ACCELERATORS EF_CUDA_SM90 EF_CUDA_VIRTUAL_SM(EF_CUDA_SM90)"
	.elftype	@"ET_EXEC"


//--------------------- .nv.info                  --------------------------
	.section	.nv.info,"",@"SHT_CUDA_INFO"
	.align	4


	//----- nvinfo : EIATTR_REGCOUNT
	.align		4
        /*0000*/ 	.byte	0x04, 0x2f
        /*0002*/ 	.short	(.L_1 - .L_0)
	.align		4
.L_0:
        /*0004*/ 	.word	index@(triton_per_fused_abs_mean_sub_27)
        /*0008*/ 	.word	0x0000000c


	//----- nvinfo : EIATTR_MIN_STACK_SIZE
	.align		4
.L_1:
        /*000c*/ 	.byte	0x04, 0x12
        /*000e*/ 	.short	(.L_3 - .L_2)
	.align		4
.L_2:
        /*0010*/ 	.word	index@(triton_per_fused_abs_mean_sub_27)
        /*0014*/ 	.word	0x00000000


	//----- nvinfo : EIATTR_FRAME_SIZE
	.align		4
.L_3:
        /*0018*/ 	.byte	0x04, 0x11
        /*001a*/ 	.short	(.L_5 - .L_4)
	.align		4
.L_4:
        /*001c*/ 	.word	index@(triton_per_fused_abs_mean_sub_27)
        /*0020*/ 	.word	0x00000000


	//----- nvinfo : EIATTR_MIN_STACK_SIZE
	.align		4
.L_5:
        /*0024*/ 	.byte	0x04, 0x12
        /*0026*/ 	.short	(.L_7 - .L_6)
	.align		4
.L_6:
        /*0028*/ 	.word	index@(triton_per_fused_abs_mean_sub_27)
        /*002c*/ 	.word	0x00000000
.L_7:


//--------------------- .nv.info.triton_per_fused_abs_mean_sub_27 --------------------------
	.section	.nv.info.triton_per_fused_abs_mean_sub_27,"",@"SHT_CUDA_INFO"
	.sectionflags	@""
	.align	4


	//----- nvinfo : EIATTR_CUDA_API_VERSION
	.align		4
        /*0000*/ 	.byte	0x04, 0x37
        /*0002*/ 	.short	(.L_9 - .L_8)
.L_8:
        /*0004*/ 	.word	0x0000007c


	//----- nvinfo : EIATTR_KPARAM_INFO
	.align		4
.L_9:
        /*0008*/ 	.byte	0x04, 0x17
        /*000a*/ 	.short	(.L_11 - .L_10)
.L_10:
        /*000c*/ 	.word	0x00000000
        /*0010*/ 	.short	0x0003
        /*0012*/ 	.short	0x0014
        /*0014*/ 	.byte	0x00, 0xf0, 0x11, 0x00


	//----- nvinfo : EIATTR_KPARAM_INFO
	.align		4
.L_11:
        /*0018*/ 	.byte	0x04, 0x17
        /*001a*/ 	.short	(.L_13 - .L_12)
.L_12:
        /*001c*/ 	.word	0x00000000
        /*0020*/ 	.short	0x0002
        /*0022*/ 	.short	0x0010
        /*0024*/ 	.byte	0x00, 0xf0, 0x11, 0x00


	//----- nvinfo : EIATTR_KPARAM_INFO
	.align		4
.L_13:
        /*0028*/ 	.byte	0x04, 0x17
        /*002a*/ 	.short	(.L_15 - .L_14)
.L_14:
        /*002c*/ 	.word	0x00000000
        /*0030*/ 	.short	0x0001
        /*0032*/ 	.short	0x0008
        /*0034*/ 	.byte	0x00, 0xf4, 0x21, 0x00


	//----- nvinfo : EIATTR_KPARAM_INFO
	.align		4
.L_15:
        /*0038*/ 	.byte	0x04, 0x17
        /*003a*/ 	.short	(.L_17 - .L_16)
.L_16:
        /*003c*/ 	.word	0x00000000
        /*0040*/ 	.short	0x0000
        /*0042*/ 	.short	0x0000
        /*0044*/ 	.byte	0x00, 0xf4, 0x21, 0x00


	//----- nvinfo : EIATTR_SPARSE_MMA_MASK
	.align		4
.L_17:
        /*0048*/ 	.byte	0x03, 0x50
        /*004a*/ 	.short	0x0000


	//----- nvinfo : EIATTR_MAXREG_COUNT
	.align		4
        /*004c*/ 	.byte	0x03, 0x1b
        /*004e*/ 	.short	0x00ff


	//----- nvinfo : EIATTR_COOP_GROUP_MASK_REGIDS
	.align		4
        /*0050*/ 	.byte	0x04, 0x29
        /*0052*/ 	.short	(.L_19 - .L_18)


	//   ....[0]....
.L_18:
        /*0054*/ 	.word	0xffffffff


	//   ....[1]....
        /*0058*/ 	.word	0xffffffff


	//   ....[2]....
        /*005c*/ 	.word	0xffffffff


	//   ....[3]....
        /*0060*/ 	.word	0xffffffff


	//----- nvinfo : EIATTR_COOP_GROUP_INSTR_OFFSETS
	.align		4
.L_19:
        /*0064*/ 	.byte	0x04, 0x28
        /*0066*/ 	.short	(.L_21 - .L_20)


	//   ....[0]....
.L_20:
        /*0068*/ 	.word	0x000001e0


	//   ....[1]....
        /*006c*/ 	.word	0x00000200


	//   ....[2]....
        /*0070*/ 	.word	0x00000240


	//   ....[3]....
        /*0074*/ 	.word	0x00000280


	//----- nvinfo : EIATTR_EXIT_INSTR_OFFSETS
	.align		4
.L_21:
        /*0078*/ 	.byte	0x04, 0x1c
        /*007a*/ 	.short	(.L_23 - .L_22)


	//   ....[0]....
.L_22:
        /*007c*/ 	.word	0x000002c0


	//   ....[1]....
        /*0080*/ 	.word	0x00000310


	//----- nvinfo : EIATTR_REQNTID
	.align		4
.L_23:
        /*0084*/ 	.byte	0x04, 0x10
        /*0086*/ 	.short	(.L_25 - .L_24)
.L_24:
        /*0088*/ 	.word	0x00000080
        /*008c*/ 	.word	0x00000001
        /*0090*/ 	.word	0x00000001


	//----- nvinfo : EIATTR_CBANK_PARAM_SIZE
	.align		4
.L_25:
        /*0094*/ 	.byte	0x03, 0x19
        /*0096*/ 	.short	0x0018


	//----- nvinfo : EIATTR_PARAM_CBANK
	.align		4
        /*0098*/ 	.byte	0x04, 0x0a
        /*009a*/ 	.short	(.L_27 - .L_26)
	.align		4
.L_26:
        /*009c*/ 	.word	index@(.nv.constant0.triton_per_fused_abs_mean_sub_27)
        /*00a0*/ 	.short	0x0210
        /*00a2*/ 	.short	0x0018


	//----- nvinfo : EIATTR_SW_WAR
	.align		4
.L_27:
        /*00a4*/ 	.byte	0x04, 0x36
        /*00a6*/ 	.short	(.L_29 - .L_28)
.L_28:
        /*00a8*/ 	.word	0x00000008
.L_29:


//--------------------- .nv.callgraph             --------------------------
	.section	.nv.callgraph,"",@"SHT_CUDA_CALLGRAPH"
	.align	4
	.sectionentsize	8
	.align		4
        /*0000*/ 	.word	0x00000000
	.align		4
        /*0004*/ 	.word	0xffffffff
	.align		4
        /*0008*/ 	.word	0x00000000
	.align		4
        /*000c*/ 	.word	0xfffffffe
	.align		4
        /*0010*/ 	.word	0x00000000
	.align		4
        /*0014*/ 	.word	0xfffffffd
	.align		4
        /*0018*/ 	.word	0x00000000
	.align		4
        /*001c*/ 	.word	0xfffffffc


//--------------------- .text.triton_per_fused_abs_mean_sub_27 --------------------------
	.section	.text.triton_per_fused_abs_mean_sub_27,"ax",@progbits
	.sectionflags	@"SHF_BARRIERS=1"
	.align	128
        .global         triton_per_fused_abs_mean_sub_27
        .type           triton_per_fused_abs_mean_sub_27,@function
        .size           triton_per_fused_abs_mean_sub_27,(.L_x_1 - triton_per_fused_abs_mean_sub_27)
        .other          triton_per_fused_abs_mean_sub_27,@"STO_CUDA_ENTRY STV_DEFAULT"
triton_per_fused_abs_mean_sub_27:
.text.triton_per_fused_abs_mean_sub_27:
[----:B------:R-:W0:Y:S02]  /*0000*/  LDC R1, c[0x0][0x28] ;  /* 0x00000a00ff017b82 */ /* 0x000e240000000800 */
[----:B------:R-:W1:Y:S01]  /*0010*/  S2R R2, SR_TID.X ;  /* 0x0000000000027919 */ /* 0x000e620000002100 */
[----:B------:R-:W2:Y:S01]  /*0020*/  LDC.64 R8, c[0x0][0x210] ;  /* 0x00008400ff087b82 */ /* 0x000ea20000000a00 */
[----:B------:R-:W-:Y:S01]  /*0030*/  CS2R R6, SRZ ;  /* 0x0000000000067805 */ /* 0x000fe2000001ff00 */
[----:B------:R-:W-:Y:S01]  /*0040*/  ULDC.64 UR6, c[0x0][0x208] ;  /* 0x0000820000067ab9 */ /* 0x000fe20000000a00 */
[----:B------:R-:W3:Y:S01]  /*0050*/  S2R R3, SR_CTAID.X ;  /* 0x0000000000037919 */ /* 0x000ee20000002500 */
[----:B-1----:R-:W-:Y:S01]  /*0060*/  SHF.R.U32.HI R0, RZ, 0x4, R2 ;  /* 0x00000004ff007819 */ /* 0x002fe20000011602 */
[----:B------:R-:W-:Y:S02]  /*0070*/  IMAD.SHL.U32 R5, R2, 0x4, RZ ;  /* 0x0000000402057824 */ /* 0x000fe400078e00ff */
[----:B---3--:R-:W-:Y:S01]  /*0080*/  IMAD.SHL.U32 R3, R3, 0x8, RZ ;  /* 0x0000000803037824 */ /* 0x008fe200078e00ff */
[----:B------:R-:W-:Y:S02]  /*0090*/  SGXT.U32 R0, R0, 0x3 ;  /* 0x000000030000781a */ /* 0x000fe40000000000 */
[----:B------:R-:W-:-:S02]  /*00a0*/  LOP3.LUT R5, R5, 0x3c, RZ, 0xc0, !PT ;  /* 0x0000003c05057812 */ /* 0x000fc400078ec0ff */
[----:B------:R-:W-:-:S04]  /*00b0*/  LOP3.LUT R4, R3, R0, RZ, 0xfc, !PT ;  /* 0x0000000003047212 */ /* 0x000fc800078efcff */
[C---:B------:R-:W-:Y:S01]  /*00c0*/  ISETP.GE.AND P0, PT, R4.reuse, 0x10, PT ;  /* 0x000000100400780c */ /* 0x040fe20003f06270 */
[----:B------:R-:W-:-:S04]  /*00d0*/  IMAD R5, R4, 0x40, R5 ;  /* 0x0000004004057824 */ /* 0x000fc800078e0205 */
[----:B--2---:R-:W-:Y:S01]  /*00e0*/  IMAD.WIDE R8, R5, 0x4, R8 ;  /* 0x0000000405087825 */ /* 0x004fe200078e0208 */
[----:B------:R-:W-:-:S07]  /*00f0*/  CS2R R4, SRZ ;  /* 0x0000000000047805 */ /* 0x000fce000001ff00 */
[----:B------:R-:W2:Y:S01]  /*0100*/  @!P0 LDG.E.128 R4, desc[UR6][R8.64] ;  /* 0x0000000608048981 */ /* 0x000ea2000c1e1d00 */
[----:B------:R-:W1:Y:S01]  /*0110*/  S2UR UR5, SR_CgaCtaId ;  /* 0x00000000000579c3 */ /* 0x000e620000008800 */
[----:B------:R-:W-:Y:S02]  /*0120*/  UMOV UR4, 0x400 ;  /* 0x0000040000047882 */ /* 0x000fe40000000000 */
[----:B-1----:R-:W-:-:S06]  /*0130*/  UPRMT UR4, UR5, 0x654, UR4 ;  /* 0x0000065405047896 */ /* 0x002fcc0008000004 */
[----:B------:R-:W-:Y:S02]  /*0140*/  LEA R0, R0, UR4, 0x2 ;  /* 0x0000000400007c11 */ /* 0x000fe4000f8e10ff */
[----:B--2---:R-:W-:Y:S02]  /*0150*/  SEL R4, R4, RZ, !P0 ;  /* 0x000000ff04047207 */ /* 0x004fe40004000000 */
[----:B------:R-:W-:Y:S02]  /*0160*/  SEL R5, R5, RZ, !P0 ;  /* 0x000000ff05057207 */ /* 0x000fe40004000000 */
[----:B------:R-:W-:Y:S02]  /*0170*/  SEL R6, R6, RZ, !P0 ;  /* 0x000000ff06067207 */ /* 0x000fe40004000000 */
[----:B------:R-:W-:Y:S01]  /*0180*/  SEL R7, R7, RZ, !P0 ;  /* 0x000000ff07077207 */ /* 0x000fe20004000000 */
[----:B------:R-:W-:-:S04]  /*0190*/  FADD R5, R4, R5 ;  /* 0x0000000504057221 */ /* 0x000fc80000000000 */
[----:B------:R-:W-:-:S04]  /*01a0*/  FADD R6, R6, R5 ;  /* 0x0000000506067221 */ /* 0x000fc80000000000 */
[----:B------:R-:W-:-:S05]  /*01b0*/  FADD R6, R7, R6 ;  /* 0x0000000607067221 */ /* 0x000fca0000000000 */
[----:B------:R-:W-:Y:S02]  /*01c0*/  FSEL R6, R6, RZ, !P0 ;  /* 0x000000ff06067208 */ /* 0x000fe40004000000 */
[----:B------:R-:W-:-:S03]  /*01d0*/  LOP3.LUT P0, RZ, R2, 0x78, RZ, 0xc0, !PT ;  /* 0x0000007802ff7812 */ /* 0x000fc6000780c0ff */
[----:B------:R-:W1:Y:S02]  /*01e0*/  SHFL.BFLY PT, R5, R6, 0x8, 0x1f ;  /* 0x0d001f0006057f89 */ /* 0x000e6400000e0000 */
[----:B-1----:R-:W-:-:S05]  /*01f0*/  FADD R4, R6, R5 ;  /* 0x0000000506047221 */ /* 0x002fca0000000000 */
[----:B------:R-:W1:Y:S02]  /*0200*/  SHFL.BFLY PT, R5, R4, 0x4, 0x1f ;  /* 0x0c801f0004057f89 */ /* 0x000e6400000e0000 */
[----:B-1----:R-:W-:Y:S01]  /*0210*/  FADD R7, R4, R5 ;  /* 0x0000000504077221 */ /* 0x002fe20000000000 */
[----:B------:R-:W-:Y:S02]  /*0220*/  LOP3.LUT R5, R3, 0x7, R2, 0xf8, !PT ;  /* 0x0000000703057812 */ /* 0x000fe400078ef802 */
[----:B------:R-:W-:Y:S02]  /*0230*/  LOP3.LUT R2, R2, 0x7, RZ, 0xc0, !PT ;  /* 0x0000000702027812 */ /* 0x000fe400078ec0ff */
[----:B------:R-:W1:Y:S01]  /*0240*/  SHFL.BFLY PT, R8, R7, 0x2, 0x1f ;  /* 0x0c401f0007087f89 */ /* 0x000e6200000e0000 */
[----:B------:R-:W-:Y:S02]  /*0250*/  ISETP.LT.AND P0, PT, R5, 0x10, !P0 ;  /* 0x000000100500780c */ /* 0x000fe40004701270 */
[----:B------:R-:W-:Y:S01]  /*0260*/  LEA R4, R2, UR4, 0x2 ;  /* 0x0000000402047c11 */ /* 0x000fe2000f8e10ff */
[----:B-1----:R-:W-:-:S05]  /*0270*/  FADD R8, R7, R8 ;  /* 0x0000000807087221 */ /* 0x002fca0000000000 */
[----:B------:R-:W1:Y:S02]  /*0280*/  SHFL.BFLY PT, R9, R8, 0x1, 0x1f ;  /* 0x0c201f0008097f89 */ /* 0x000e6400000e0000 */
[----:B-1----:R-:W-:-:S05]  /*0290*/  FADD R9, R8, R9 ;  /* 0x0000000908097221 */ /* 0x002fca0000000000 */
[----:B------:R1:W-:Y:S01]  /*02a0*/  STS [R0], R9 ;  /* 0x0000000900007388 */ /* 0x0003e20000000800 */
[----:B------:R-:W-:Y:S06]  /*02b0*/  BAR.SYNC.DEFER_BLOCKING 0x0 ;  /* 0x0000000000007b1d */ /* 0x000fec0000010000 */
[----:B-1----:R-:W-:Y:S05]  /*02c0*/  @!P0 EXIT ;  /* 0x000000000000894d */ /* 0x002fea0003800000 */
[----:B------:R-:W0:Y:S01]  /*02d0*/  LDS R7, [R4] ;  /* 0x0000000004077984 */ /* 0x000e220000000800 */
[----:B------:R-:W1:Y:S02]  /*02e0*/  LDC.64 R2, c[0x0][0x218] ;  /* 0x00008600ff027b82 */ /* 0x000e640000000a00 */
[----:B-1----:R-:W-:-:S05]  /*02f0*/  IMAD.WIDE R2, R5, 0x4, R2 ;  /* 0x0000000405027825 */ /* 0x002fca00078e0202 */
[----:B0-----:R-:W-:Y:S01]  /*0300*/  STG.E desc[UR6][R2.64], R7 ;  /* 0x0000000702007986 */ /* 0x001fe2000c101906 */
[----:B------:R-:W-:Y:S05]  /*0310*/  EXIT ;  /* 0x000000000000794d */ /* 0x000fea0003800000 */
.L_x_0:
[----:B------:R-:W-:-:S00]  /*0320*/  BRA `(.L_x_0) ;  /* 0xfffffffc00fc7947 */ /* 0x000fc0000383ffff */
[----:B------:R-:W-:-:S00]  /*0330*/  NOP ;  /* 0x0000000000007918 */ /* 0x000fc00000000000 */
        /* <DEDUP_REMOVED lines=12> */
.L_x_1:


//--------------------- .nv.shared.triton_per_fused_abs_mean_sub_27 --------------------------
	.section	.nv.shared.triton_per_fused_abs_mean_sub_27,"aw",@nobits
	.sectionflags	@""
	.align	16
	.zero		1024


//--------------------- .nv.constant0.triton_per_fused_abs_mean_sub_27 --------------------------
	.section	.nv.constant0.triton_per_fused_abs_mean_sub_27,"a",@progbits
	.sectionflags	@""
	.align	4
.nv.constant0.triton_per_fused_abs_mean_sub_27:
	.zero		552
